	.headerflags	@"EF_CUDA_TEXMODE_UNIFIED EF_CUDA_64BIT_ADDRESS EF_CUDA_ACCELERATORS EF_CUDA_SM90 EF_CUDA_VIRTUAL_SM(EF_CUDA_SM90)"
	.elftype	@"ET_EXEC"


//--------------------- .nv.info                  --------------------------
	.section	.nv.info,"",@"SHT_CUDA_INFO"
	.align	4


	//----- nvinfo : EIATTR_REGCOUNT
	.align		4
        /*0000*/ 	.byte	0x04, 0x2f
        /*0002*/ 	.short	(.L_1 - .L_0)
	.align		4
.L_0:
        /*0004*/ 	.word	index@(triton_poi_fused_cat_convolution_27)
        /*0008*/ 	.word	0x00000016


	//----- nvinfo : EIATTR_MIN_STACK_SIZE
	.align		4
.L_1:
        /*000c*/ 	.byte	0x04, 0x12
        /*000e*/ 	.short	(.L_3 - .L_2)
	.align		4
.L_2:
        /*0010*/ 	.word	index@(triton_poi_fused_cat_convolution_27)
        /*0014*/ 	.word	0x00000000


	//----- nvinfo : EIATTR_FRAME_SIZE
	.align		4
.L_3:
        /*0018*/ 	.byte	0x04, 0x11
        /*001a*/ 	.short	(.L_5 - .L_4)
	.align		4
.L_4:
        /*001c*/ 	.word	index@(triton_poi_fused_cat_convolution_27)
        /*0020*/ 	.word	0x00000000


	//----- nvinfo : EIATTR_MIN_STACK_SIZE
	.align		4
.L_5:
        /*0024*/ 	.byte	0x04, 0x12
        /*0026*/ 	.short	(.L_7 - .L_6)
	.align		4
.L_6:
        /*0028*/ 	.word	index@(triton_poi_fused_cat_convolution_27)
        /*002c*/ 	.word	0x00000000
.L_7:


//--------------------- .nv.info.triton_poi_fused_cat_convolution_27 --------------------------
	.section	.nv.info.triton_poi_fused_cat_convolution_27,"",@"SHT_CUDA_INFO"
	.sectionflags	@""
	.align	4


	//----- nvinfo : EIATTR_CUDA_API_VERSION
	.align		4
        /*0000*/ 	.byte	0x04, 0x37
        /*0002*/ 	.short	(.L_9 - .L_8)
.L_8:
        /*0004*/ 	.word	0x0000007c


	//----- nvinfo : EIATTR_KPARAM_INFO
	.align		4
.L_9:
        /*0008*/ 	.byte	0x04, 0x17
        /*000a*/ 	.short	(.L_11 - .L_10)
.L_10:
        /*000c*/ 	.word	0x00000000
        /*0010*/ 	.short	0x0004
        /*0012*/ 	.short	0x001c
        /*0014*/ 	.byte	0x00, 0xf0, 0x11, 0x00


	//----- nvinfo : EIATTR_KPARAM_INFO
	.align		4
.L_11:
        /*0018*/ 	.byte	0x04, 0x17
        /*001a*/ 	.short	(.L_13 - .L_12)
.L_12:
        /*001c*/ 	.word	0x00000000
        /*0020*/ 	.short	0x0003
        /*0022*/ 	.short	0x0018
        /*0024*/ 	.byte	0x00, 0xf0, 0x11, 0x00


	//----- nvinfo : EIATTR_KPARAM_INFO
	.align		4
.L_13:
        /*0028*/ 	.byte	0x04, 0x17
        /*002a*/ 	.short	(.L_15 - .L_14)
.L_14:
        /*002c*/ 	.word	0x00000000
        /*0030*/ 	.short	0x0002
        /*0032*/ 	.short	0x0010
        /*0034*/ 	.byte	0x00, 0xf4, 0x21, 0x00


	//----- nvinfo : EIATTR_KPARAM_INFO
	.align		4
.L_15:
        /*0038*/ 	.byte	0x04, 0x17
        /*003a*/ 	.short	(.L_17 - .L_16)
.L_16:
        /*003c*/ 	.word	0x00000000
        /*0040*/ 	.short	0x0001
        /*0042*/ 	.short	0x0008
        /*0044*/ 	.byte	0x00, 0xf4, 0x21, 0x00


	//----- nvinfo : EIATTR_KPARAM_INFO
	.align		4
.L_17:
        /*0048*/ 	.byte	0x04, 0x17
        /*004a*/ 	.short	(.L_19 - .L_18)
.L_18:
        /*004c*/ 	.word	0x00000000
        /*0050*/ 	.short	0x0000
        /*0052*/ 	.short	0x0000
        /*0054*/ 	.byte	0x00, 0xf4, 0x21, 0x00


	//----- nvinfo : EIATTR_SPARSE_MMA_MASK
	.align		4
.L_19:
        /*0058*/ 	.byte	0x03, 0x50
        /*005a*/ 	.short	0x0000


	//----- nvinfo : EIATTR_MAXREG_COUNT
	.align		4
        /*005c*/ 	.byte	0x03, 0x1b
        /*005e*/ 	.short	0x00ff


	//----- nvinfo : EIATTR_EXIT_INSTR_OFFSETS
	.align		4
        /*0060*/ 	.byte	0x04, 0x1c
        /*0062*/ 	.short	(.L_21 - .L_20)


	//   ....[0]....
.L_20:
        /*0064*/ 	.word	0x000002f0


	//   ....[1]....
        /*0068*/ 	.word	0x00000310


	//----- nvinfo : EIATTR_REQNTID
	.align		4
.L_21:
        /*006c*/ 	.byte	0x04, 0x10
        /*006e*/ 	.short	(.L_23 - .L_22)
.L_22:
        /*0070*/ 	.word	0x00000080
        /*0074*/ 	.word	0x00000001
        /*0078*/ 	.word	0x00000001


	//----- nvinfo : EIATTR_CBANK_PARAM_SIZE
	.align		4
.L_23:
        /*007c*/ 	.byte	0x03, 0x19
        /*007e*/ 	.short	0x0020


	//----- nvinfo : EIATTR_PARAM_CBANK
	.align		4
        /*0080*/ 	.byte	0x04, 0x0a
        /*0082*/ 	.short	(.L_25 - .L_24)
	.align		4
.L_24:
        /*0084*/ 	.word	index@(.nv.constant0.triton_poi_fused_cat_convolution_27)
        /*0088*/ 	.short	0x0210
        /*008a*/ 	.short	0x0020


	//----- nvinfo : EIATTR_SW_WAR
	.align		4
.L_25:
        /*008c*/ 	.byte	0x04, 0x36
        /*008e*/ 	.short	(.L_27 - .L_26)
.L_26:
        /*0090*/ 	.word	0x00000008
.L_27:


//--------------------- .nv.callgraph             --------------------------
	.section	.nv.callgraph,"",@"SHT_CUDA_CALLGRAPH"
	.align	4
	.sectionentsize	8
	.align		4
        /*0000*/ 	.word	0x00000000
	.align		4
        /*0004*/ 	.word	0xffffffff
	.align		4
        /*0008*/ 	.word	0x00000000
	.align		4
        /*000c*/ 	.word	0xfffffffe
	.align		4
        /*0010*/ 	.word	0x00000000
	.align		4
        /*0014*/ 	.word	0xfffffffd
	.align		4
        /*0018*/ 	.word	0x00000000
	.align		4
        /*001c*/ 	.word	0xfffffffc


//--------------------- .text.triton_poi_fused_cat_convolution_27 --------------------------
	.section	.text.triton_poi_fused_cat_convolution_27,"ax",@progbits
	.sectionflags	@"SHF_BARRIERS=1"
	.align	128
        .global         triton_poi_fused_cat_convolution_27
        .type           triton_poi_fused_cat_convolution_27,@function
        .size           triton_poi_fused_cat_convolution_27,(.L_x_1 - triton_poi_fused_cat_convolution_27)
        .other          triton_poi_fused_cat_convolution_27,@"STO_CUDA_ENTRY STV_DEFAULT"
triton_poi_fused_cat_convolution_27:
.text.triton_poi_fused_cat_convolution_27:
[----:B------:R-:W0:Y:S02]  /*0000*/  LDC R1, c[0x0][0x28] ;  /* 0x00000a00ff017b82 */ /* 0x000e240000000800 */
[----:B------:R-:W1:Y:S01]  /*0010*/  S2R R11, SR_TID.X ;  /* 0x00000000000b7919 */ /* 0x000e620000002100 */
[----:B------:R-:W2:Y:S01]  /*0020*/  LDC.64 R4, c[0x0][0x210] ;  /* 0x00008400ff047b82 */ /* 0x000ea20000000a00 */
[----:B------:R-:W-:Y:S01]  /*0030*/  ULDC.64 UR6, c[0x0][0x208] ;  /* 0x0000820000067ab9 */ /* 0x000fe20000000a00 */
[----:B------:R-:W3:Y:S01]  /*0040*/  S2R R6, SR_CTAID.Y ;  /* 0x0000000000067919 */ /* 0x000ee20000002600 */
[----:B------:R-:W4:Y:S01]  /*0050*/  S2R R0, SR_CTAID.X ;  /* 0x0000000000007919 */ /* 0x000f220000002500 */
[----:B-1----:R-:W-:Y:S01]  /*0060*/  IMAD.SHL.U32 R2, R11, 0x2, RZ ;  /* 0x000000020b027824 */ /* 0x002fe200078e00ff */
[----:B---3--:R-:W-:-:S04]  /*0070*/  SHF.R.S32.HI R3, RZ, 0x17, R6 ;  /* 0x00000017ff037819 */ /* 0x008fc80000011406 */
[----:B------:R-:W-:Y:S02]  /*0080*/  LOP3.LUT R9, R2, 0xfe, RZ, 0xc0, !PT ;  /* 0x000000fe02097812 */ /* 0x000fe400078ec0ff */
[----:B------:R-:W-:Y:S02]  /*0090*/  SGXT R3, R3, 0x1 ;  /* 0x000000010303781a */ /* 0x000fe40000000200 */
[----:B------:R-:W-:Y:S02]  /*00a0*/  PRMT R2, R9, 0x6540, R6 ;  /* 0x0000654009027816 */ /* 0x000fe40000000006 */
[----:B----4-:R-:W-:Y:S02]  /*00b0*/  ISETP.GE.AND P0, PT, R0, 0x10, PT ;  /* 0x000000100000780c */ /* 0x010fe40003f06270 */
[----:B------:R-:W-:-:S04]  /*00c0*/  LEA.HI R3, R3, R2, RZ, 0x9 ;  /* 0x0000000203037211 */ /* 0x000fc800078f48ff */
[C---:B------:R-:W-:Y:S01]  /*00d0*/  LOP3.LUT R7, R3.reuse, 0xfffffe00, RZ, 0xc0, !PT ;  /* 0xfffffe0003077812 */ /* 0x040fe200078ec0ff */
[----:B------:R-:W-:-:S04]  /*00e0*/  IMAD.SHL.U32 R3, R3, 0x10, RZ ;  /* 0x0000001003037824 */ /* 0x000fc800078e00ff */
[----:B------:R-:W-:Y:S01]  /*00f0*/  IMAD.IADD R7, R2, 0x1, -R7 ;  /* 0x0000000102077824 */ /* 0x000fe200078e0a07 */
[----:B------:R-:W-:-:S03]  /*0100*/  LOP3.LUT R2, R3, 0xffffe000, RZ, 0xc0, !PT ;  /* 0xffffe00003027812 */ /* 0x000fc600078ec0ff */
[----:B------:R-:W-:-:S04]  /*0110*/  IMAD R7, R0, 0x200, R7 ;  /* 0x0000020000077824 */ /* 0x000fc800078e0207 */
[----:B------:R-:W-:Y:S01]  /*0120*/  IMAD.IADD R7, R7, 0x1, R2 ;  /* 0x0000000107077824 */ /* 0x000fe200078e0202 */
[----:B------:R-:W-:-:S03]  /*0130*/  CS2R R2, SRZ ;  /* 0x0000000000027805 */ /* 0x000fc6000001ff00 */
[----:B--2---:R-:W-:-:S05]  /*0140*/  IMAD.WIDE R4, R7, 0x4, R4 ;  /* 0x0000000407047825 */ /* 0x004fca00078e0204 */
[----:B------:R1:W2:Y:S01]  /*0150*/  @!P0 LDG.E.EL.64 R2, desc[UR6][R4.64] ;  /* 0x0000000604028981 */ /* 0x0002a2000c2e1b00 */
[----:B------:R-:W3:Y:S01]  /*0160*/  S2UR UR5, SR_CgaCtaId ;  /* 0x00000000000579c3 */ /* 0x000ee20000008800 */
[----:B------:R-:W-:Y:S01]  /*0170*/  UMOV UR4, 0x400 ;  /* 0x0000040000047882 */ /* 0x000fe20000000000 */
[----:B------:R-:W-:Y:S01]  /*0180*/  LOP3.LUT R11, R11, 0x7f, RZ, 0xc0, !PT ;  /* 0x0000007f0b0b7812 */ /* 0x000fe200078ec0ff */
[----:B------:R-:W-:-:S03]  /*0190*/  IMAD.SHL.U32 R10, R6, 0x100, RZ ;  /* 0x00000100060a7824 */ /* 0x000fc600078e00ff */
[C---:B------:R-:W-:Y:S02]  /*01a0*/  LOP3.LUT R8, R11.reuse, 0x80, RZ, 0xfc, !PT ;  /* 0x000000800b087812 */ /* 0x040fe400078efcff */
[----:B------:R-:W-:Y:S01]  /*01b0*/  PRMT R13, R11, 0x6540, R6 ;  /* 0x000065400b0d7816 */ /* 0x000fe20000000006 */
[----:B-1----:R-:W1:Y:S04]  /*01c0*/  LDC.64 R4, c[0x0][0x220] ;  /* 0x00008800ff047b82 */ /* 0x002e680000000a00 */
[----:B------:R-:W-:Y:S01]  /*01d0*/  IMAD R13, R13, 0x10, R0 ;  /* 0x000000100d0d7824 */ /* 0x000fe200078e0200 */
[----:B---3--:R-:W-:-:S06]  /*01e0*/  UPRMT UR4, UR5, 0x654, UR4 ;  /* 0x0000065405047896 */ /* 0x008fcc0008000004 */
[----:B------:R-:W-:Y:S02]  /*01f0*/  LEA R12, R9, UR4, 0x3 ;  /* 0x00000004090c7c11 */ /* 0x000fe4000f8e18ff */
[----:B------:R-:W-:Y:S01]  /*0200*/  LEA R14, R11, UR4, 0x3 ;  /* 0x000000040b0e7c11 */ /* 0x000fe2000f8e18ff */
[----:B-1----:R-:W-:Y:S01]  /*0210*/  IMAD.WIDE R4, R7, 0x4, R4 ;  /* 0x0000000407047825 */ /* 0x002fe200078e0204 */
[----:B------:R-:W-:Y:S02]  /*0220*/  LEA R16, R8, UR4, 0x3 ;  /* 0x0000000408107c11 */ /* 0x000fe4000f8e18ff */
[----:B------:R-:W1:Y:S01]  /*0230*/  LDC.64 R8, c[0x0][0x218] ;  /* 0x00008600ff087b82 */ /* 0x000e620000000a00 */
[----:B------:R-:W-:-:S05]  /*0240*/  LOP3.LUT R11, R10, 0x80, R11, 0xfe, !PT ;  /* 0x000000800a0b7812 */ /* 0x000fca00078efe0b */
[----:B------:R-:W-:Y:S02]  /*0250*/  IMAD R15, R11, 0x10, R0 ;  /* 0x000000100b0f7824 */ /* 0x000fe400078e0200 */
[----:B-1----:R-:W-:-:S04]  /*0260*/  IMAD.WIDE R10, R13, 0x4, R8 ;  /* 0x000000040d0a7825 */ /* 0x002fc800078e0208 */
[----:B------:R-:W-:Y:S01]  /*0270*/  IMAD.WIDE R8, R15, 0x4, R8 ;  /* 0x000000040f087825 */ /* 0x000fe200078e0208 */
[----:B--2---:R-:W-:Y:S04]  /*0280*/  STS [R12], R2 ;  /* 0x000000020c007388 */ /* 0x004fe80000000800 */
[----:B------:R-:W-:Y:S01]  /*0290*/  STS [R12+0x8], R3 ;  /* 0x000008030c007388 */ /* 0x000fe20000000800 */
[----:B------:R-:W-:Y:S06]  /*02a0*/  BAR.SYNC.DEFER_BLOCKING 0x0 ;  /* 0x0000000000007b1d */ /* 0x000fec0000010000 */
[----:B------:R-:W1:Y:S04]  /*02b0*/  LDS R17, [R14] ;  /* 0x000000000e117984 */ /* 0x000e680000000800 */
[----:B------:R-:W2:Y:S04]  /*02c0*/  LDS R19, [R16] ;  /* 0x0000000010137984 */ /* 0x000ea80000000800 */
[----:B-1----:R1:W-:Y:S04]  /*02d0*/  @!P0 STG.E desc[UR6][R10.64], R17 ;  /* 0x000000110a008986 */ /* 0x0023e8000c101906 */
[----:B--2---:R1:W-:Y:S01]  /*02e0*/  @!P0 STG.E desc[UR6][R8.64], R19 ;  /* 0x0000001308008986 */ /* 0x0043e2000c101906 */
[----:B------:R-:W-:Y:S05]  /*02f0*/  @P0 EXIT ;  /* 0x000000000000094d */ /* 0x000fea0003800000 */
[----:B------:R-:W-:Y:S01]  /*0300*/  STG.E.64 desc[UR6][R4.64], R2 ;  /* 0x0000000204007986 */ /* 0x000fe2000c101b06 */
[----:B------:R-:W-:Y:S05]  /*0310*/  EXIT ;  /* 0x000000000000794d */ /* 0x000fea0003800000 */
.L_x_0:
[----:B------:R-:W-:-:S00]  /*0320*/  BRA `(.L_x_0) ;  /* 0xfffffffc00fc7947 */ /* 0x000fc0000383ffff */
[----:B------:R-:W-:-:S00]  /*0330*/  NOP ;  /* 0x0000000000007918 */ /* 0x000fc00000000000 */
        /* <DEDUP_REMOVED lines=12> */
.L_x_1:


//--------------------- .nv.shared.triton_poi_fused_cat_convolution_27 --------------------------
	.section	.nv.shared.triton_poi_fused_cat_convolution_27,"aw",@nobits
	.sectionflags	@""
	.align	16
	.zero		1024


//--------------------- .nv.constant0.triton_poi_fused_cat_convolution_27 --------------------------
	.section	.nv.constant0.triton_poi_fused_cat_convolution_27,"a",@progbits
	.sectionflags	@""
	.align	4
.nv.constant0.triton_poi_fused_cat_convolution_27:
	.zero		560
